	.headerflags	@"EF_CUDA_TEXMODE_UNIFIED EF_CUDA_64BIT_ADDRESS EF_CUDA_ACCELERATORS EF_CUDA_SM90 EF_CUDA_VIRTUAL_SM(EF_CUDA_SM90)"
	.elftype	@"ET_EXEC"


//--------------------- .nv.info                  --------------------------
	.section	.nv.info,"",@"SHT_CUDA_INFO"
	.align	4


	//----- nvinfo : EIATTR_REGCOUNT
	.align		4
        /*0000*/ 	.byte	0x04, 0x2f
        /*0002*/ 	.short	(.L_1 - .L_0)
	.align		4
.L_0:
        /*0004*/ 	.word	index@(triton_per_fused__to_copy_cumsum_ne_0)
        /*0008*/ 	.word	0x00000010


	//----- nvinfo : EIATTR_MIN_STACK_SIZE
	.align		4
.L_1:
        /*000c*/ 	.byte	0x04, 0x12
        /*000e*/ 	.short	(.L_3 - .L_2)
	.align		4
.L_2:
        /*0010*/ 	.word	index@(triton_per_fused__to_copy_cumsum_ne_0)
        /*0014*/ 	.word	0x00000000


	//----- nvinfo : EIATTR_FRAME_SIZE
	.align		4
.L_3:
        /*0018*/ 	.byte	0x04, 0x11
        /*001a*/ 	.short	(.L_5 - .L_4)
	.align		4
.L_4:
        /*001c*/ 	.word	index@(triton_per_fused__to_copy_cumsum_ne_0)
        /*0020*/ 	.word	0x00000000


	//----- nvinfo : EIATTR_MIN_STACK_SIZE
	.align		4
.L_5:
        /*0024*/ 	.byte	0x04, 0x12
        /*0026*/ 	.short	(.L_7 - .L_6)
	.align		4
.L_6:
        /*0028*/ 	.word	index@(triton_per_fused__to_copy_cumsum_ne_0)
        /*002c*/ 	.word	0x00000000
.L_7:


//--------------------- .nv.info.triton_per_fused__to_copy_cumsum_ne_0 --------------------------
	.section	.nv.info.triton_per_fused__to_copy_cumsum_ne_0,"",@"SHT_CUDA_INFO"
	.sectionflags	@""
	.align	4


	//----- nvinfo : EIATTR_CUDA_API_VERSION
	.align		4
        /*0000*/ 	.byte	0x04, 0x37
        /*0002*/ 	.short	(.L_9 - .L_8)
.L_8:
        /*0004*/ 	.word	0x0000007c


	//----- nvinfo : EIATTR_KPARAM_INFO
	.align		4
.L_9:
        /*0008*/ 	.byte	0x04, 0x17
        /*000a*/ 	.short	(.L_11 - .L_10)
.L_10:
        /*000c*/ 	.word	0x00000000
        /*0010*/ 	.short	0x0003
        /*0012*/ 	.short	0x0014
        /*0014*/ 	.byte	0x00, 0xf0, 0x11, 0x00


	//----- nvinfo : EIATTR_KPARAM_INFO
	.align		4
.L_11:
        /*0018*/ 	.byte	0x04, 0x17
        /*001a*/ 	.short	(.L_13 - .L_12)
.L_12:
        /*001c*/ 	.word	0x00000000
        /*0020*/ 	.short	0x0002
        /*0022*/ 	.short	0x0010
        /*0024*/ 	.byte	0x00, 0xf0, 0x11, 0x00


	//----- nvinfo : EIATTR_KPARAM_INFO
	.align		4
.L_13:
        /*0028*/ 	.byte	0x04, 0x17
        /*002a*/ 	.short	(.L_15 - .L_14)
.L_14:
        /*002c*/ 	.word	0x00000000
        /*0030*/ 	.short	0x0001
        /*0032*/ 	.short	0x0008
        /*0034*/ 	.byte	0x00, 0xf4, 0x21, 0x00


	//----- nvinfo : EIATTR_KPARAM_INFO
	.align		4
.L_15:
        /*0038*/ 	.byte	0x04, 0x17
        /*003a*/ 	.short	(.L_17 - .L_16)
.L_16:
        /*003c*/ 	.word	0x00000000
        /*0040*/ 	.short	0x0000
        /*0042*/ 	.short	0x0000
        /*0044*/ 	.byte	0x00, 0xf4, 0x21, 0x00


	//----- nvinfo : EIATTR_SPARSE_MMA_MASK
	.align		4
.L_17:
        /*0048*/ 	.byte	0x03, 0x50
        /*004a*/ 	.short	0x0000


	//----- nvinfo : EIATTR_MAXREG_COUNT
	.align		4
        /*004c*/ 	.byte	0x03, 0x1b
        /*004e*/ 	.short	0x00ff


	//----- nvinfo : EIATTR_COOP_GROUP_MASK_REGIDS
	.align		4
        /*0050*/ 	.byte	0x04, 0x29
        /*0052*/ 	.short	(.L_19 - .L_18)


	//   ....[0]....
.L_18:
        /*0054*/ 	.word	0xffffffff


	//   ....[1]....
        /*0058*/ 	.word	0xffffffff


	//   ....[2]....
        /*005c*/ 	.word	0xffffffff


	//----- nvinfo : EIATTR_COOP_GROUP_INSTR_OFFSETS
	.align		4
.L_19:
        /*0060*/ 	.byte	0x04, 0x28
        /*0062*/ 	.short	(.L_21 - .L_20)


	//   ....[0]....
.L_20:
        /*0064*/ 	.word	0x000001a0


	//   ....[1]....
        /*0068*/ 	.word	0x000001e0


	//   ....[2]....
        /*006c*/ 	.word	0x00000200


	//----- nvinfo : EIATTR_EXIT_INSTR_OFFSETS
	.align		4
.L_21:
        /*0070*/ 	.byte	0x04, 0x1c
        /*0072*/ 	.short	(.L_23 - .L_22)


	//   ....[0]....
.L_22:
        /*0074*/ 	.word	0x00000260


	//   ....[1]....
        /*0078*/ 	.word	0x00000280


	//----- nvinfo : EIATTR_REQNTID
	.align		4
.L_23:
        /*007c*/ 	.byte	0x04, 0x10
        /*007e*/ 	.short	(.L_25 - .L_24)
.L_24:
        /*0080*/ 	.word	0x00000040
        /*0084*/ 	.word	0x00000001
        /*0088*/ 	.word	0x00000001


	//----- nvinfo : EIATTR_CBANK_PARAM_SIZE
	.align		4
.L_25:
        /*008c*/ 	.byte	0x03, 0x19
        /*008e*/ 	.short	0x0018


	//----- nvinfo : EIATTR_PARAM_CBANK
	.align		4
        /*0090*/ 	.byte	0x04, 0x0a
        /*0092*/ 	.short	(.L_27 - .L_26)
	.align		4
.L_26:
        /*0094*/ 	.word	index@(.nv.constant0.triton_per_fused__to_copy_cumsum_ne_0)
        /*0098*/ 	.short	0x0210
        /*009a*/ 	.short	0x0018


	//----- nvinfo : EIATTR_SW_WAR
	.align		4
.L_27:
        /*009c*/ 	.byte	0x04, 0x36
        /*009e*/ 	.short	(.L_29 - .L_28)
.L_28:
        /*00a0*/ 	.word	0x00000008
.L_29:


//--------------------- .nv.callgraph             --------------------------
	.section	.nv.callgraph,"",@"SHT_CUDA_CALLGRAPH"
	.align	4
	.sectionentsize	8
	.align		4
        /*0000*/ 	.word	0x00000000
	.align		4
        /*0004*/ 	.word	0xffffffff
	.align		4
        /*0008*/ 	.word	0x00000000
	.align		4
        /*000c*/ 	.word	0xfffffffe
	.align		4
        /*0010*/ 	.word	0x00000000
	.align		4
        /*0014*/ 	.word	0xfffffffd
	.align		4
        /*0018*/ 	.word	0x00000000
	.align		4
        /*001c*/ 	.word	0xfffffffc


//--------------------- .text.triton_per_fused__to_copy_cumsum_ne_0 --------------------------
	.section	.text.triton_per_fused__to_copy_cumsum_ne_0,"ax",@progbits
	.align	128
        .global         triton_per_fused__to_copy_cumsum_ne_0
        .type           triton_per_fused__to_copy_cumsum_ne_0,@function
        .size           triton_per_fused__to_copy_cumsum_ne_0,(.L_x_1 - triton_per_fused__to_copy_cumsum_ne_0)
        .other          triton_per_fused__to_copy_cumsum_ne_0,@"STO_CUDA_ENTRY STV_DEFAULT"
triton_per_fused__to_copy_cumsum_ne_0:
.text.triton_per_fused__to_copy_cumsum_ne_0:
[----:B------:R-:W0:Y:S02]  /*0000*/  LDC R1, c[0x0][0x28] ;  /* 0x00000a00ff017b82 */ /* 0x000e240000000800 */
[----:B------:R-:W1:Y:S01]  /*0010*/  S2R R7, SR_CTAID.X ;  /* 0x0000000000077919 */ /* 0x000e620000002500 */
[----:B------:R-:W2:Y:S01]  /*0020*/  LDC.64 R2, c[0x0][0x210] ;  /* 0x00008400ff027b82 */ /* 0x000ea20000000a00 */
[----:B------:R-:W-:Y:S01]  /*0030*/  ULDC.64 UR4, c[0x0][0x208] ;  /* 0x0000820000047ab9 */ /* 0x000fe20000000a00 */
[----:B------:R-:W3:Y:S01]  /*0040*/  S2R R8, SR_TID.X ;  /* 0x0000000000087919 */ /* 0x000ee20000002100 */
[----:B-1----:R-:W-:Y:S02]  /*0050*/  SHF.R.S32.HI R0, RZ, 0x1f, R7 ;  /* 0x0000001fff007819 */ /* 0x002fe40000011407 */
[----:B------:R-:W-:Y:S01]  /*0060*/  ISETP.GE.AND P0, PT, R7, 0x40, PT ;  /* 0x000000400700780c */ /* 0x000fe20003f06270 */
[----:B---3--:R-:W-:Y:S01]  /*0070*/  IMAD.SHL.U32 R4, R8, 0x10, RZ ;  /* 0x0000001008047824 */ /* 0x008fe200078e00ff */
[----:B------:R-:W-:-:S04]  /*0080*/  LEA.HI R0, R0, R7, RZ, 0x4 ;  /* 0x0000000700007211 */ /* 0x000fc800078f20ff */
[----:B------:R-:W-:Y:S02]  /*0090*/  LOP3.LUT R5, R4, 0x30, RZ, 0xc0, !PT ;  /* 0x0000003004057812 */ /* 0x000fe400078ec0ff */
[C---:B------:R-:W-:Y:S01]  /*00a0*/  LOP3.LUT R4, R0.reuse, 0xfffffff0, RZ, 0xc0, !PT ;  /* 0xfffffff000047812 */ /* 0x040fe200078ec0ff */
[----:B------:R-:W-:-:S03]  /*00b0*/  IMAD.SHL.U32 R0, R0, 0x4, RZ ;  /* 0x0000000400007824 */ /* 0x000fc600078e00ff */
[----:B------:R-:W-:Y:S02]  /*00c0*/  IADD3 R4, R5, R7, -R4 ;  /* 0x0000000705047210 */ /* 0x000fe40007ffe804 */
[----:B------:R-:W-:Y:S01]  /*00d0*/  LOP3.LUT R5, R0, 0xffffffc0, RZ, 0xc0, !PT ;  /* 0xffffffc000057812 */ /* 0x000fe200078ec0ff */
[----:B------:R-:W-:-:S04]  /*00e0*/  IMAD.MOV.U32 R0, RZ, RZ, RZ ;  /* 0x000000ffff007224 */ /* 0x000fc800078e00ff */
[----:B------:R-:W-:-:S04]  /*00f0*/  IMAD.IADD R5, R4, 0x1, R5 ;  /* 0x0000000104057824 */ /* 0x000fc800078e0205 */
[----:B--2---:R-:W-:-:S05]  /*0100*/  IMAD.WIDE R2, R5, 0x4, R2 ;  /* 0x0000000405027825 */ /* 0x004fca00078e0202 */
[----:B------:R1:W2:Y:S02]  /*0110*/  @!P0 LDG.E R0, desc[UR4][R2.64] ;  /* 0x0000000402008981 */ /* 0x0002a4000c1e1900 */
[----:B-1----:R-:W1:Y:S02]  /*0120*/  LDC.64 R2, c[0x0][0x218] ;  /* 0x00008600ff027b82 */ /* 0x002e640000000a00 */
[----:B-1----:R-:W-:Y:S01]  /*0130*/  IMAD.WIDE R2, R5, 0x8, R2 ;  /* 0x0000000805027825 */ /* 0x002fe200078e0202 */
[----:B--2---:R-:W-:-:S04]  /*0140*/  SEL R0, R0, RZ, !P0 ;  /* 0x000000ff00007207 */ /* 0x004fc80004000000 */
[----:B------:R-:W-:Y:S02]  /*0150*/  FSETP.NEU.AND P0, PT, R0, 4, PT ;  /* 0x408000000000780b */ /* 0x000fe40003f0d000 */
[----:B------:R-:W-:Y:S02]  /*0160*/  LOP3.LUT R0, R8, 0x1f, RZ, 0xc0, !PT ;  /* 0x0000001f08007812 */ /* 0x000fe400078ec0ff */
[----:B------:R-:W-:Y:S02]  /*0170*/  SEL R13, RZ, 0x1, !P0 ;  /* 0x00000001ff0d7807 */ /* 0x000fe40004000000 */
[C---:B------:R-:W-:Y:S02]  /*0180*/  ISETP.NE.AND P0, PT, R0.reuse, RZ, PT ;  /* 0x000000ff0000720c */ /* 0x040fe40003f05270 */
[----:B------:R-:W-:Y:S01]  /*0190*/  ISETP.GT.U32.AND P1, PT, R0, 0x1, PT ;  /* 0x000000010000780c */ /* 0x000fe20003f24070 */
[----:B------:R-:W1:Y:S02]  /*01a0*/  SHFL.UP PT, R4, R13, 0x1, RZ ;  /* 0x042000000d047989 */ /* 0x000e6400000e00ff */
[----:B-1----:R-:W-:-:S04]  /*01b0*/  SEL R4, R4, RZ, P0 ;  /* 0x000000ff04047207 */ /* 0x002fc80000000000 */
[----:B------:R-:W-:-:S05]  /*01c0*/  IADD3 R9, P0, R4, R13, RZ ;  /* 0x0000000d04097210 */ /* 0x000fca0007f1e0ff */
[----:B------:R-:W-:Y:S01]  /*01d0*/  IMAD.X R11, RZ, RZ, RZ, P0 ;  /* 0x000000ffff0b7224 */ /* 0x000fe200000e06ff */
[----:B------:R-:W1:Y:S01]  /*01e0*/  SHFL.UP PT, R4, R9, 0x2, RZ ;  /* 0x0440000009047989 */ /* 0x000e6200000e00ff */
[----:B------:R-:W-:-:S03]  /*01f0*/  LOP3.LUT P0, RZ, R8, 0x3c, RZ, 0xc0, !PT ;  /* 0x0000003c08ff7812 */ /* 0x000fc6000780c0ff */
[----:B------:R-:W2:Y:S01]  /*0200*/  SHFL.UP PT, R6, R11, 0x2, RZ ;  /* 0x044000000b067989 */ /* 0x000ea200000e00ff */
[----:B------:R-:W-:Y:S02]  /*0210*/  ISETP.LT.AND P0, PT, R7, 0x40, !P0 ;  /* 0x000000400700780c */ /* 0x000fe40004701270 */
[----:B-1----:R-:W-:-:S04]  /*0220*/  SEL R4, R4, RZ, P1 ;  /* 0x000000ff04047207 */ /* 0x002fc80000800000 */
[----:B------:R-:W-:Y:S02]  /*0230*/  IADD3 R4, P2, R4, R9, RZ ;  /* 0x0000000904047210 */ /* 0x000fe40007f5e0ff */
[----:B--2---:R-:W-:-:S05]  /*0240*/  SEL R6, R6, RZ, P1 ;  /* 0x000000ff06067207 */ /* 0x004fca0000800000 */
[----:B------:R-:W-:Y:S01]  /*0250*/  IMAD.X R5, R6, 0x1, R11, P2 ;  /* 0x0000000106057824 */ /* 0x000fe200010e060b */
[----:B------:R-:W-:Y:S06]  /*0260*/  @!P0 EXIT ;  /* 0x000000000000894d */ /* 0x000fec0003800000 */
[----:B------:R-:W-:Y:S01]  /*0270*/  STG.E.64 desc[UR4][R2.64], R4 ;  /* 0x0000000402007986 */ /* 0x000fe2000c101b04 */
[----:B------:R-:W-:Y:S05]  /*0280*/  EXIT ;  /* 0x000000000000794d */ /* 0x000fea0003800000 */
.L_x_0:
[----:B------:R-:W-:-:S00]  /*0290*/  BRA `(.L_x_0) ;  /* 0xfffffffc00fc7947 */ /* 0x000fc0000383ffff */
[----:B------:R-:W-:-:S00]  /*02a0*/  NOP ;  /* 0x0000000000007918 */ /* 0x000fc00000000000 */
        /* <DEDUP_REMOVED lines=13> */
.L_x_1:


//--------------------- .nv.constant0.triton_per_fused__to_copy_cumsum_ne_0 --------------------------
	.section	.nv.constant0.triton_per_fused__to_copy_cumsum_ne_0,"a",@progbits
	.sectionflags	@""
	.align	4
.nv.constant0.triton_per_fused__to_copy_cumsum_ne_0:
	.zero		552
